//
// Generated by NVIDIA NVVM Compiler
//
// Compiler Build ID: CL-36424714
// Cuda compilation tools, release 13.0, V13.0.88
// Based on NVVM 20.0.0
//

.version 9.0
.target sm_100
.address_size 64

	// .globl	_Z13parallelMergePiS_S_ii

.visible .entry _Z13parallelMergePiS_S_ii(
	.param .u64 .ptr .align 1 _Z13parallelMergePiS_S_ii_param_0,
	.param .u64 .ptr .align 1 _Z13parallelMergePiS_S_ii_param_1,
	.param .u64 .ptr .align 1 _Z13parallelMergePiS_S_ii_param_2,
	.param .u32 _Z13parallelMergePiS_S_ii_param_3,
	.param .u32 _Z13parallelMergePiS_S_ii_param_4
)
{
	.reg .pred 	%p<9>;
	.reg .b32 	%r<36>;
	.reg .b64 	%rd<19>;

	ld.param.u64 	%rd4, [_Z13parallelMergePiS_S_ii_param_0];
	ld.param.u64 	%rd5, [_Z13parallelMergePiS_S_ii_param_1];
	ld.param.u64 	%rd6, [_Z13parallelMergePiS_S_ii_param_2];
	ld.param.u32 	%r33, [_Z13parallelMergePiS_S_ii_param_3];
	ld.param.u32 	%r15, [_Z13parallelMergePiS_S_ii_param_4];
	cvta.to.global.u64 	%rd1, %rd5;
	cvta.to.global.u64 	%rd2, %rd6;
	cvta.to.global.u64 	%rd3, %rd4;
	mov.u32 	%r1, %tid.x;
	setp.ge.s32 	%p1, %r1, %r33;
	@%p1 bra 	$L__BB0_5;
	mul.wide.u32 	%rd7, %r1, 4;
	add.s64 	%rd8, %rd3, %rd7;
	ld.global.u32 	%r2, [%rd8];
	setp.lt.s32 	%p2, %r15, 1;
	mov.b32 	%r32, 0;
	@%p2 bra 	$L__BB0_4;
	mov.b32 	%r32, 0;
	mov.u32 	%r30, %r15;
$L__BB0_3:
	add.s32 	%r18, %r30, %r32;
	shr.u32 	%r19, %r18, 1;
	mul.wide.u32 	%rd9, %r19, 4;
	add.s64 	%rd10, %rd1, %rd9;
	ld.global.u32 	%r20, [%rd10];
	setp.gt.s32 	%p3, %r2, %r20;
	add.s32 	%r21, %r19, 1;
	selp.b32 	%r32, %r21, %r32, %p3;
	selp.b32 	%r30, %r30, %r19, %p3;
	setp.lt.s32 	%p4, %r32, %r30;
	@%p4 bra 	$L__BB0_3;
$L__BB0_4:
	add.s32 	%r22, %r32, %r1;
	mul.wide.u32 	%rd11, %r22, 4;
	add.s64 	%rd12, %rd2, %rd11;
	st.global.u32 	[%rd12], %r2;
$L__BB0_5:
	setp.ge.s32 	%p5, %r1, %r15;
	@%p5 bra 	$L__BB0_10;
	mul.wide.u32 	%rd13, %r1, 4;
	add.s64 	%rd14, %rd1, %rd13;
	ld.global.u32 	%r8, [%rd14];
	setp.lt.s32 	%p6, %r33, 1;
	mov.b32 	%r35, 0;
	@%p6 bra 	$L__BB0_9;
	mov.b32 	%r35, 0;
$L__BB0_8:
	add.s32 	%r25, %r33, %r35;
	shr.u32 	%r26, %r25, 1;
	mul.wide.u32 	%rd15, %r26, 4;
	add.s64 	%rd16, %rd3, %rd15;
	ld.global.u32 	%r27, [%rd16];
	setp.gt.s32 	%p7, %r8, %r27;
	add.s32 	%r28, %r26, 1;
	selp.b32 	%r35, %r28, %r35, %p7;
	selp.b32 	%r33, %r33, %r26, %p7;
	setp.lt.s32 	%p8, %r35, %r33;
	@%p8 bra 	$L__BB0_8;
$L__BB0_9:
	add.s32 	%r29, %r35, %r1;
	mul.wide.u32 	%rd17, %r29, 4;
	add.s64 	%rd18, %rd2, %rd17;
	st.global.u32 	[%rd18], %r8;
$L__BB0_10:
	ret;

}


// ===== COMPILED SASS (sm_100) =====

	.target	sm_100

	.elftype	@"ET_EXEC"


//--------------------- .note.nv.tkinfo           --------------------------
	.section	.note.nv.tkinfo,"",@"SHT_NOTE"
	.sectionflags	@"SHF_NOTE_NV_TKINFO"
	.tkinfo
        /*0018*/ 	.word	0x00000002
        /*0030*/ 	.string	""
        /*0030*/ 	.string	"ptxas"
        /*0030*/ 	.string	"Cuda compilation tools, release 13.0, V13.0.88"
        /*0030*/ 	.string	"Build cuda_13.0.r13.0/compiler.36424714_0"
        /*0030*/ 	.string	"-arch sm_100 -m 64 "



//--------------------- .note.nv.cuinfo           --------------------------
	.section	.note.nv.cuinfo,"",@"SHT_NOTE"
	.sectionflags	@"SHF_NOTE_NV_CUINFO"
        /*0018*/ 	.short	0x0002
        /*001a*/ 	.short	0x0064
        /*001c*/ 	.short	0x0082
	.zero		2


//--------------------- .nv.info                  --------------------------
	.section	.nv.info,"",@"SHT_CUDA_INFO"
	.align	4


	//----- nvinfo : EIATTR_REGCOUNT
	.align		4
        /*0000*/ 	.byte	0x04, 0x2f
        /*0002*/ 	.short	(.L_1 - .L_0)
	.align		4
.L_0:
        /*0004*/ 	.word	index@(_Z13parallelMergePiS_S_ii)
        /*0008*/ 	.word	0x00000010


	//----- nvinfo : EIATTR_FRAME_SIZE
	.align		4
.L_1:
        /*000c*/ 	.byte	0x04, 0x11
        /*000e*/ 	.short	(.L_3 - .L_2)
	.align		4
.L_2:
        /*0010*/ 	.word	index@(_Z13parallelMergePiS_S_ii)
        /*0014*/ 	.word	0x00000000


	//----- nvinfo : EIATTR_MIN_STACK_SIZE
	.align		4
.L_3:
        /*0018*/ 	.byte	0x04, 0x12
        /*001a*/ 	.short	(.L_5 - .L_4)
	.align		4
.L_4:
        /*001c*/ 	.word	index@(_Z13parallelMergePiS_S_ii)
        /*0020*/ 	.word	0x00000000
.L_5:


//--------------------- .nv.compat                --------------------------
	.section	.nv.compat,"",@"SHT_CUDA_COMPAT_INFO"
	.align	4
        /*0000*/ 	.byte	0x02, 0x09, 0x00, 0x00, 0x02, 0x02, 0x01, 0x00, 0x02, 0x05, 0x05, 0x00, 0x03, 0x07, 0x01, 0x01
        /*0010*/ 	.byte	0x02, 0x03, 0x00, 0x00, 0x02, 0x06, 0x01, 0x00, 0x04, 0x0b, 0x08, 0x00, 0x09, 0x00, 0x00, 0x00
        /*0020*/ 	.byte	0x00, 0x00, 0x00, 0x00


//--------------------- .nv.info._Z13parallelMergePiS_S_ii --------------------------
	.section	.nv.info._Z13parallelMergePiS_S_ii,"",@"SHT_CUDA_INFO"
	.sectionflags	@""
	.align	4


	//----- nvinfo : EIATTR_CUDA_API_VERSION
	.align		4
        /*0000*/ 	.byte	0x04, 0x37
        /*0002*/ 	.short	(.L_7 - .L_6)
.L_6:
        /*0004*/ 	.word	0x00000082


	//----- nvinfo : EIATTR_KPARAM_INFO
	.align		4
.L_7:
        /*0008*/ 	.byte	0x04, 0x17
        /*000a*/ 	.short	(.L_9 - .L_8)
.L_8:
        /*000c*/ 	.word	0x00000000
        /*0010*/ 	.short	0x0004
        /*0012*/ 	.short	0x001c
        /*0014*/ 	.byte	0x00, 0xf0, 0x11, 0x00


	//----- nvinfo : EIATTR_KPARAM_INFO
	.align		4
.L_9:
        /*0018*/ 	.byte	0x04, 0x17
        /*001a*/ 	.short	(.L_11 - .L_10)
.L_10:
        /*001c*/ 	.word	0x00000000
        /*0020*/ 	.short	0x0003
        /*0022*/ 	.short	0x0018
        /*0024*/ 	.byte	0x00, 0xf0, 0x11, 0x00


	//----- nvinfo : EIATTR_KPARAM_INFO
	.align		4
.L_11:
        /*0028*/ 	.byte	0x04, 0x17
        /*002a*/ 	.short	(.L_13 - .L_12)
.L_12:
        /*002c*/ 	.word	0x00000000
        /*0030*/ 	.short	0x0002
        /*0032*/ 	.short	0x0010
        /*0034*/ 	.byte	0x00, 0xf5, 0x21, 0x00


	//----- nvinfo : EIATTR_KPARAM_INFO
	.align		4
.L_13:
        /*0038*/ 	.byte	0x04, 0x17
        /*003a*/ 	.short	(.L_15 - .L_14)
.L_14:
        /*003c*/ 	.word	0x00000000
        /*0040*/ 	.short	0x0001
        /*0042*/ 	.short	0x0008
        /*0044*/ 	.byte	0x00, 0xf5, 0x21, 0x00


	//----- nvinfo : EIATTR_KPARAM_INFO
	.align		4
.L_15:
        /*0048*/ 	.byte	0x04, 0x17
        /*004a*/ 	.short	(.L_17 - .L_16)
.L_16:
        /*004c*/ 	.word	0x00000000
        /*0050*/ 	.short	0x0000
        /*0052*/ 	.short	0x0000
        /*0054*/ 	.byte	0x00, 0xf5, 0x21, 0x00


	//----- nvinfo : EIATTR_SPARSE_MMA_MASK
	.align		4
.L_17:
        /*0058*/ 	.byte	0x03, 0x50
        /*005a*/ 	.short	0x0000


	//----- nvinfo : EIATTR_MAXREG_COUNT
	.align		4
        /*005c*/ 	.byte	0x03, 0x1b
        /*005e*/ 	.short	0x00ff


	//----- nvinfo : EIATTR_MERCURY_ISA_VERSION
	.align		4
        /*0060*/ 	.byte	0x03, 0x5f
        /*0062*/ 	.short	0x0101


	//----- nvinfo : EIATTR_VRC_CTA_INIT_COUNT
	.align		4
        /*0064*/ 	.byte	0x02, 0x4a
	.zero		1
	.zero		1


	//----- nvinfo : EIATTR_EXIT_INSTR_OFFSETS
	.align		4
        /*0068*/ 	.byte	0x04, 0x1c
        /*006a*/ 	.short	(.L_19 - .L_18)


	//   ....[0]....
.L_18:
        /*006c*/ 	.word	0x00000260


	//   ....[1]....
        /*0070*/ 	.word	0x000003e0


	//----- nvinfo : EIATTR_CRS_STACK_SIZE
	.align		4
.L_19:
        /*0074*/ 	.byte	0x04, 0x1e
        /*0076*/ 	.short	(.L_21 - .L_20)
.L_20:
        /*0078*/ 	.word	0x00000000


	//----- nvinfo : EIATTR_CBANK_PARAM_SIZE
	.align		4
.L_21:
        /*007c*/ 	.byte	0x03, 0x19
        /*007e*/ 	.short	0x0020


	//----- nvinfo : EIATTR_PARAM_CBANK
	.align		4
        /*0080*/ 	.byte	0x04, 0x0a
        /*0082*/ 	.short	(.L_23 - .L_22)
	.align		4
.L_22:
        /*0084*/ 	.word	index@(.nv.constant0._Z13parallelMergePiS_S_ii)
        /*0088*/ 	.short	0x0380
        /*008a*/ 	.short	0x0020


	//----- nvinfo : EIATTR_SW_WAR
	.align		4
.L_23:
        /*008c*/ 	.byte	0x04, 0x36
        /*008e*/ 	.short	(.L_25 - .L_24)
.L_24:
        /*0090*/ 	.word	0x00000008
.L_25:


//--------------------- .nv.callgraph             --------------------------
	.section	.nv.callgraph,"",@"SHT_CUDA_CALLGRAPH"
	.align	4
	.sectionentsize	8
	.align		4
        /*0000*/ 	.word	0x00000000
	.align		4
        /*0004*/ 	.word	0xffffffff
	.align		4
        /*0008*/ 	.word	0x00000000
	.align		4
        /*000c*/ 	.word	0xfffffffe
	.align		4
        /*0010*/ 	.word	0x00000000
	.align		4
        /*0014*/ 	.word	0xfffffffd
	.align		4
        /*0018*/ 	.word	0x00000000
	.align		4
        /*001c*/ 	.word	0xfffffffc


//--------------------- .text._Z13parallelMergePiS_S_ii --------------------------
	.section	.text._Z13parallelMergePiS_S_ii,"ax",@progbits
	.align	128
        .global         _Z13parallelMergePiS_S_ii
        .type           _Z13parallelMergePiS_S_ii,@function
        .size           _Z13parallelMergePiS_S_ii,(.L_x_7 - _Z13parallelMergePiS_S_ii)
        .other          _Z13parallelMergePiS_S_ii,@"STO_CUDA_ENTRY STV_DEFAULT"
_Z13parallelMergePiS_S_ii:
.text._Z13parallelMergePiS_S_ii:
[----:B------:R-:W-:Y:S01]  /*0000*/  LDC R1, c[0x0][0x37c] ;  /* 0x0000df00ff017b82 */ /* 0x000fe20000000800 */
[----:B------:R-:W0:Y:S01]  /*0010*/  S2R R0, SR_TID.X ;  /* 0x0000000000007919 */ /* 0x000e220000002100 */
[----:B------:R-:W0:Y:S01]  /*0020*/  LDCU UR6, c[0x0][0x398] ;  /* 0x00007300ff0677ac */ /* 0x000e220008000800 */
[----:B------:R-:W-:Y:S01]  /*0030*/  BSSY.RECONVERGENT B0, `(.L_x_0) ;  /* 0x0000020000007945 */ /* 0x000fe20003800200 */
[----:B------:R-:W1:Y:S01]  /*0040*/  LDCU UR7, c[0x0][0x398] ;  /* 0x00007300ff0777ac */ /* 0x000e620008000800 */
[----:B------:R-:W2:Y:S01]  /*0050*/  LDCU.64 UR4, c[0x0][0x358] ;  /* 0x00006b00ff0477ac */ /* 0x000ea20008000a00 */
[----:B-1----:R-:W-:Y:S01]  /*0060*/  IMAD.U32 R2, RZ, RZ, UR7 ;  /* 0x00000007ff027e24 */ /* 0x002fe2000f8e00ff */
[----:B0-----:R-:W-:-:S13]  /*0070*/  ISETP.GE.AND P0, PT, R0, UR6, PT ;  /* 0x0000000600007c0c */ /* 0x001fda000bf06270 */
[----:B--2---:R-:W-:Y:S05]  /*0080*/  @P0 BRA `(.L_x_1) ;  /* 0x0000000000680947 */ /* 0x004fea0003800000 */
[----:B------:R-:W0:Y:S01]  /*0090*/  LDC.64 R4, c[0x0][0x380] ;  /* 0x0000e000ff047b82 */ /* 0x000e220000000a00 */
[----:B------:R-:W1:Y:S07]  /*00a0*/  LDCU UR7, c[0x0][0x39c] ;  /* 0x00007380ff0777ac */ /* 0x000e6e0008000800 */
[----:B------:R-:W2:Y:S01]  /*00b0*/  LDC.64 R8, c[0x0][0x390] ;  /* 0x0000e400ff087b82 */ /* 0x000ea20000000a00 */
[----:B0-----:R-:W-:-:S05]  /*00c0*/  IMAD.WIDE.U32 R4, R0, 0x4, R4 ;  /* 0x0000000400047825 */ /* 0x001fca00078e0004 */
[----:B------:R0:W5:Y:S01]  /*00d0*/  LDG.E R3, desc[UR4][R4.64] ;  /* 0x0000000404037981 */ /* 0x000162000c1e1900 */
[----:B-1----:R-:W-:Y:S01]  /*00e0*/  UISETP.GE.AND UP0, UPT, UR7, 0x1, UPT ;  /* 0x000000010700788c */ /* 0x002fe2000bf06270 */
[----:B------:R-:W-:-:S08]  /*00f0*/  IMAD.MOV.U32 R11, RZ, RZ, RZ ;  /* 0x000000ffff0b7224 */ /* 0x000fd000078e00ff */
[----:B0-2---:R-:W-:Y:S05]  /*0100*/  BRA.U !UP0, `(.L_x_2) ;  /* 0x00000001083c7547 */ /* 0x005fea000b800000 */
[----:B------:R-:W0:Y:S01]  /*0110*/  LDC.64 R6, c[0x0][0x388] ;  /* 0x0000e200ff067b82 */ /* 0x000e220000000a00 */
[----:B------:R-:W1:Y:S01]  /*0120*/  LDCU UR7, c[0x0][0x39c] ;  /* 0x00007380ff0777ac */ /* 0x000e620008000800 */
[----:B------:R-:W-:Y:S01]  /*0130*/  HFMA2 R11, -RZ, RZ, 0, 0 ;  /* 0x00000000ff0b7431 */ /* 0x000fe200000001ff */
[----:B------:R-:W-:Y:S01]  /*0140*/  BSSY.RECONVERGENT B1, `(.L_x_2) ;  /* 0x000000b000017945 */ /* 0x000fe20003800200 */
[----:B-1----:R-:W-:-:S07]  /*0150*/  IMAD.U32 R10, RZ, RZ, UR7 ;  /* 0x00000007ff0a7e24 */ /* 0x002fce000f8e00ff */
.L_x_3:
[----:B------:R-:W-:-:S05]  /*0160*/  IMAD.IADD R4, R10, 0x1, R11 ;  /* 0x000000010a047824 */ /* 0x000fca00078e020b */
[----:B------:R-:W-:-:S05]  /*0170*/  SHF.R.U32.HI R13, RZ, 0x1, R4 ;  /* 0x00000001ff0d7819 */ /* 0x000fca0000011604 */
[----:B0-----:R-:W-:-:S06]  /*0180*/  IMAD.WIDE.U32 R4, R13, 0x4, R6 ;  /* 0x000000040d047825 */ /* 0x001fcc00078e0006 */
[----:B------:R-:W2:Y:S02]  /*0190*/  LDG.E R4, desc[UR4][R4.64] ;  /* 0x0000000404047981 */ /* 0x000ea4000c1e1900 */
[----:B--2--5:R-:W-:-:S04]  /*01a0*/  ISETP.GT.AND P0, PT, R3, R4, PT ;  /* 0x000000040300720c */ /* 0x024fc80003f04270 */
[----:B------:R-:W-:-:S09]  /*01b0*/  SEL R10, R10, R13, P0 ;  /* 0x0000000d0a0a7207 */ /* 0x000fd20000000000 */
[----:B------:R-:W-:-:S04]  /*01c0*/  @P0 IADD3 R11, PT, PT, R13, 0x1, RZ ;  /* 0x000000010d0b0810 */ /* 0x000fc80007ffe0ff */
[----:B------:R-:W-:-:S13]  /*01d0*/  ISETP.GE.AND P0, PT, R11, R10, PT ;  /* 0x0000000a0b00720c */ /* 0x000fda0003f06270 */
[----:B------:R-:W-:Y:S05]  /*01e0*/  @!P0 BRA `(.L_x_3) ;  /* 0xfffffffc00dc8947 */ /* 0x000fea000383ffff */
[----:B------:R-:W-:Y:S05]  /*01f0*/  BSYNC.RECONVERGENT B1 ;  /* 0x0000000000017941 */ /* 0x000fea0003800200 */
.L_x_2:
[----:B------:R-:W-:-:S04]  /*0200*/  IMAD.IADD R5, R0, 0x1, R11 ;  /* 0x0000000100057824 */ /* 0x000fc800078e020b */
[----:B------:R-:W-:-:S05]  /*0210*/  IMAD.WIDE.U32 R4, R5, 0x4, R8 ;  /* 0x0000000405047825 */ /* 0x000fca00078e0008 */
[----:B-----5:R0:W-:Y:S02]  /*0220*/  STG.E desc[UR4][R4.64], R3 ;  /* 0x0000000304007986 */ /* 0x0201e4000c101904 */
.L_x_1:
[----:B------:R-:W-:Y:S05]  /*0230*/  BSYNC.RECONVERGENT B0 ;  /* 0x0000000000007941 */ /* 0x000fea0003800200 */
.L_x_0:
[----:B------:R-:W1:Y:S02]  /*0240*/  LDCU UR7, c[0x0][0x39c] ;  /* 0x00007380ff0777ac */ /* 0x000e640008000800 */
[----:B-1----:R-:W-:-:S13]  /*0250*/  ISETP.GE.AND P0, PT, R0, UR7, PT ;  /* 0x0000000700007c0c */ /* 0x002fda000bf06270 */
[----:B------:R-:W-:Y:S05]  /*0260*/  @P0 EXIT ;  /* 0x000000000000094d */ /* 0x000fea0003800000 */
[----:B0-----:R-:W0:Y:S08]  /*0270*/  LDC.64 R4, c[0x0][0x388] ;  /* 0x0000e200ff047b82 */ /* 0x001e300000000a00 */
[----:B------:R-:W1:Y:S01]  /*0280*/  LDC.64 R8, c[0x0][0x390] ;  /* 0x0000e400ff087b82 */ /* 0x000e620000000a00 */
[----:B0-----:R-:W-:-:S05]  /*0290*/  IMAD.WIDE.U32 R4, R0, 0x4, R4 ;  /* 0x0000000400047825 */ /* 0x001fca00078e0004 */
[----:B------:R0:W5:Y:S01]  /*02a0*/  LDG.E R11, desc[UR4][R4.64] ;  /* 0x00000004040b7981 */ /* 0x000162000c1e1900 */
[----:B------:R-:W-:Y:S01]  /*02b0*/  UISETP.GE.AND UP0, UPT, UR6, 0x1, UPT ;  /* 0x000000010600788c */ /* 0x000fe2000bf06270 */
[----:B------:R-:W-:-:S08]  /*02c0*/  MOV R3, RZ ;  /* 0x000000ff00037202 */ /* 0x000fd00000000f00 */
[----:B01----:R-:W-:Y:S05]  /*02d0*/  BRA.U !UP0, `(.L_x_4) ;  /* 0x0000000108347547 */ /* 0x003fea000b800000 */
[----:B------:R-:W0:Y:S01]  /*02e0*/  LDC.64 R6, c[0x0][0x380] ;  /* 0x0000e000ff067b82 */ /* 0x000e220000000a00 */
[----:B------:R-:W-:Y:S01]  /*02f0*/  BSSY.RECONVERGENT B0, `(.L_x_4) ;  /* 0x000000b000007945 */ /* 0x000fe20003800200 */
[----:B------:R-:W-:-:S07]  /*0300*/  IMAD.MOV.U32 R3, RZ, RZ, RZ ;  /* 0x000000ffff037224 */ /* 0x000fce00078e00ff */
.L_x_5:
[----:B------:R-:W-:-:S04]  /*0310*/  IADD3 R4, PT, PT, R3, R2, RZ ;  /* 0x0000000203047210 */ /* 0x000fc80007ffe0ff */
[----:B------:R-:W-:-:S05]  /*0320*/  SHF.R.U32.HI R13, RZ, 0x1, R4 ;  /* 0x00000001ff0d7819 */ /* 0x000fca0000011604 */
[----:B0-----:R-:W-:-:S06]  /*0330*/  IMAD.WIDE.U32 R4, R13, 0x4, R6 ;  /* 0x000000040d047825 */ /* 0x001fcc00078e0006 */
[----:B------:R-:W2:Y:S02]  /*0340*/  LDG.E R4, desc[UR4][R4.64] ;  /* 0x0000000404047981 */ /* 0x000ea4000c1e1900 */
[----:B--2--5:R-:W-:-:S04]  /*0350*/  ISETP.GT.AND P0, PT, R11, R4, PT ;  /* 0x000000040b00720c */ /* 0x024fc80003f04270 */
[----:B------:R-:W-:-:S09]  /*0360*/  SEL R2, R2, R13, P0 ;  /* 0x0000000d02027207 */ /* 0x000fd20000000000 */
[----:B------:R-:W-:-:S05]  /*0370*/  @P0 VIADD R3, R13, 0x1 ;  /* 0x000000010d030836 */ /* 0x000fca0000000000 */
[----:B------:R-:W-:-:S13]  /*0380*/  ISETP.GE.AND P0, PT, R3, R2, PT ;  /* 0x000000020300720c */ /* 0x000fda0003f06270 */
[----:B------:R-:W-:Y:S05]  /*0390*/  @!P0 BRA `(.L_x_5) ;  /* 0xfffffffc00dc8947 */ /* 0x000fea000383ffff */
[----:B------:R-:W-:Y:S05]  /*03a0*/  BSYNC.RECONVERGENT B0 ;  /* 0x0000000000007941 */ /* 0x000fea0003800200 */
.L_x_4:
[----:B------:R-:W-:-:S05]  /*03b0*/  IADD3 R3, PT, PT, R0, R3, RZ ;  /* 0x0000000300037210 */ /* 0x000fca0007ffe0ff */
[----:B------:R-:W-:-:S05]  /*03c0*/  IMAD.WIDE.U32 R2, R3, 0x4, R8 ;  /* 0x0000000403027825 */ /* 0x000fca00078e0008 */
[----:B-----5:R-:W-:Y:S01]  /*03d0*/  STG.E desc[UR4][R2.64], R11 ;  /* 0x0000000b02007986 */ /* 0x020fe2000c101904 */
[----:B------:R-:W-:Y:S05]  /*03e0*/  EXIT ;  /* 0x000000000000794d */ /* 0x000fea0003800000 */
.L_x_6:
[----:B------:R-:W-:-:S00]  /*03f0*/  BRA `(.L_x_6) ;  /* 0xfffffffc00fc7947 */ /* 0x000fc0000383ffff */
[----:B------:R-:W-:-:S00]  /*0400*/  NOP ;  /* 0x0000000000007918 */ /* 0x000fc00000000000 */
[----:B------:R-:W-:-:S00]  /*0410*/  NOP ;  /* 0x0000000000007918 */ /* 0x000fc00000000000 */
[----:B------:R-:W-:-:S00]  /*0420*/  NOP ;  /* 0x0000000000007918 */ /* 0x000fc00000000000 */
[----:B------:R-:W-:-:S00]  /*0430*/  NOP ;  /* 0x0000000000007918 */ /* 0x000fc00000000000 */
[----:B------:R-:W-:-:S00]  /*0440*/  NOP ;  /* 0x0000000000007918 */ /* 0x000fc00000000000 */
[----:B------:R-:W-:-:S00]  /*0450*/  NOP ;  /* 0x0000000000007918 */ /* 0x000fc00000000000 */
[----:B------:R-:W-:-:S00]  /*0460*/  NOP ;  /* 0x0000000000007918 */ /* 0x000fc00000000000 */
[----:B------:R-:W-:-:S00]  /*0470*/  NOP ;  /* 0x0000000000007918 */ /* 0x000fc00000000000 */
.L_x_7:


//--------------------- .nv.shared.reserved.0     --------------------------
	.section	.nv.shared.reserved.0,"aw",@nobits
	.weak		__nv_reservedSMEM_offset_0_alias
	.size		__nv_reservedSMEM_offset_0_alias, 0, 64
	.other		__nv_reservedSMEM_offset_0_alias,@"STO_CUDA_RESERVED_SHARED STV_DEFAULT"
__nv_reservedSMEM_offset_0_alias:
	.zero		0
	.zero		64


//--------------------- .nv.constant0._Z13parallelMergePiS_S_ii --------------------------
	.section	.nv.constant0._Z13parallelMergePiS_S_ii,"a",@progbits
	.sectionflags	@""
	.align	4
.nv.constant0._Z13parallelMergePiS_S_ii:
	.zero		928


//--------------------- SYMBOLS --------------------------

	.type		.nv.reservedSmem.offset0,@object
	.size		.nv.reservedSmem.offset0,0x4
